//
// Generated by NVIDIA NVVM Compiler
//
// Compiler Build ID: CL-36424714
// Cuda compilation tools, release 13.0, V13.0.88
// Based on NVVM 20.0.0
//

.version 9.0
.target sm_100
.address_size 64

	// .globl	_Z13CU_vector_addPiS_S_i

.visible .entry _Z13CU_vector_addPiS_S_i(
	.param .u64 .ptr .align 1 _Z13CU_vector_addPiS_S_i_param_0,
	.param .u64 .ptr .align 1 _Z13CU_vector_addPiS_S_i_param_1,
	.param .u64 .ptr .align 1 _Z13CU_vector_addPiS_S_i_param_2,
	.param .u32 _Z13CU_vector_addPiS_S_i_param_3
)
{
	.reg .pred 	%p<2>;
	.reg .b32 	%r<9>;
	.reg .b64 	%rd<11>;

	ld.param.u64 	%rd1, [_Z13CU_vector_addPiS_S_i_param_0];
	ld.param.u64 	%rd2, [_Z13CU_vector_addPiS_S_i_param_1];
	ld.param.u64 	%rd3, [_Z13CU_vector_addPiS_S_i_param_2];
	ld.param.u32 	%r2, [_Z13CU_vector_addPiS_S_i_param_3];
	mov.u32 	%r3, %ctaid.x;
	mov.u32 	%r4, %ntid.x;
	mov.u32 	%r5, %tid.x;
	mad.lo.s32 	%r1, %r3, %r4, %r5;
	setp.ge.s32 	%p1, %r1, %r2;
	@%p1 bra 	$L__BB0_2;
	cvta.to.global.u64 	%rd4, %rd1;
	cvta.to.global.u64 	%rd5, %rd2;
	cvta.to.global.u64 	%rd6, %rd3;
	mul.wide.s32 	%rd7, %r1, 4;
	add.s64 	%rd8, %rd4, %rd7;
	ld.global.u32 	%r6, [%rd8];
	add.s64 	%rd9, %rd5, %rd7;
	ld.global.u32 	%r7, [%rd9];
	add.s32 	%r8, %r7, %r6;
	add.s64 	%rd10, %rd6, %rd7;
	st.global.u32 	[%rd10], %r8;
$L__BB0_2:
	ret;

}


// ===== COMPILED SASS (sm_100) =====

	.target	sm_100

	.elftype	@"ET_EXEC"


//--------------------- .note.nv.tkinfo           --------------------------
	.section	.note.nv.tkinfo,"",@"SHT_NOTE"
	.sectionflags	@"SHF_NOTE_NV_TKINFO"
	.tkinfo
        /*0018*/ 	.word	0x00000002
        /*0030*/ 	.string	""
        /*0030*/ 	.string	"ptxas"
        /*0030*/ 	.string	"Cuda compilation tools, release 13.0, V13.0.88"
        /*0030*/ 	.string	"Build cuda_13.0.r13.0/compiler.36424714_0"
        /*0030*/ 	.string	"-arch sm_100 -m 64 "



//--------------------- .note.nv.cuinfo           --------------------------
	.section	.note.nv.cuinfo,"",@"SHT_NOTE"
	.sectionflags	@"SHF_NOTE_NV_CUINFO"
        /*0018*/ 	.short	0x0002
        /*001a*/ 	.short	0x0064
        /*001c*/ 	.short	0x0082
	.zero		2


//--------------------- .nv.info                  --------------------------
	.section	.nv.info,"",@"SHT_CUDA_INFO"
	.align	4


	//----- nvinfo : EIATTR_REGCOUNT
	.align		4
        /*0000*/ 	.byte	0x04, 0x2f
        /*0002*/ 	.short	(.L_1 - .L_0)
	.align		4
.L_0:
        /*0004*/ 	.word	index@(_Z13CU_vector_addPiS_S_i)
        /*0008*/ 	.word	0x0000000c


	//----- nvinfo : EIATTR_FRAME_SIZE
	.align		4
.L_1:
        /*000c*/ 	.byte	0x04, 0x11
        /*000e*/ 	.short	(.L_3 - .L_2)
	.align		4
.L_2:
        /*0010*/ 	.word	index@(_Z13CU_vector_addPiS_S_i)
        /*0014*/ 	.word	0x00000000


	//----- nvinfo : EIATTR_MIN_STACK_SIZE
	.align		4
.L_3:
        /*0018*/ 	.byte	0x04, 0x12
        /*001a*/ 	.short	(.L_5 - .L_4)
	.align		4
.L_4:
        /*001c*/ 	.word	index@(_Z13CU_vector_addPiS_S_i)
        /*0020*/ 	.word	0x00000000
.L_5:


//--------------------- .nv.compat                --------------------------
	.section	.nv.compat,"",@"SHT_CUDA_COMPAT_INFO"
	.align	4
        /*0000*/ 	.byte	0x02, 0x09, 0x00, 0x00, 0x02, 0x02, 0x01, 0x00, 0x02, 0x05, 0x05, 0x00, 0x03, 0x07, 0x01, 0x01
        /*0010*/ 	.byte	0x02, 0x03, 0x00, 0x00, 0x02, 0x06, 0x01, 0x00, 0x04, 0x0b, 0x08, 0x00, 0x09, 0x00, 0x00, 0x00
        /*0020*/ 	.byte	0x00, 0x00, 0x00, 0x00


//--------------------- .nv.info._Z13CU_vector_addPiS_S_i --------------------------
	.section	.nv.info._Z13CU_vector_addPiS_S_i,"",@"SHT_CUDA_INFO"
	.sectionflags	@""
	.align	4


	//----- nvinfo : EIATTR_CUDA_API_VERSION
	.align		4
        /*0000*/ 	.byte	0x04, 0x37
        /*0002*/ 	.short	(.L_7 - .L_6)
.L_6:
        /*0004*/ 	.word	0x00000082


	//----- nvinfo : EIATTR_KPARAM_INFO
	.align		4
.L_7:
        /*0008*/ 	.byte	0x04, 0x17
        /*000a*/ 	.short	(.L_9 - .L_8)
.L_8:
        /*000c*/ 	.word	0x00000000
        /*0010*/ 	.short	0x0003
        /*0012*/ 	.short	0x0018
        /*0014*/ 	.byte	0x00, 0xf0, 0x11, 0x00


	//----- nvinfo : EIATTR_KPARAM_INFO
	.align		4
.L_9:
        /*0018*/ 	.byte	0x04, 0x17
        /*001a*/ 	.short	(.L_11 - .L_10)
.L_10:
        /*001c*/ 	.word	0x00000000
        /*0020*/ 	.short	0x0002
        /*0022*/ 	.short	0x0010
        /*0024*/ 	.byte	0x00, 0xf5, 0x21, 0x00


	//----- nvinfo : EIATTR_KPARAM_INFO
	.align		4
.L_11:
        /*0028*/ 	.byte	0x04, 0x17
        /*002a*/ 	.short	(.L_13 - .L_12)
.L_12:
        /*002c*/ 	.word	0x00000000
        /*0030*/ 	.short	0x0001
        /*0032*/ 	.short	0x0008
        /*0034*/ 	.byte	0x00, 0xf5, 0x21, 0x00


	//----- nvinfo : EIATTR_KPARAM_INFO
	.align		4
.L_13:
        /*0038*/ 	.byte	0x04, 0x17
        /*003a*/ 	.short	(.L_15 - .L_14)
.L_14:
        /*003c*/ 	.word	0x00000000
        /*0040*/ 	.short	0x0000
        /*0042*/ 	.short	0x0000
        /*0044*/ 	.byte	0x00, 0xf5, 0x21, 0x00


	//----- nvinfo : EIATTR_SPARSE_MMA_MASK
	.align		4
.L_15:
        /*0048*/ 	.byte	0x03, 0x50
        /*004a*/ 	.short	0x0000


	//----- nvinfo : EIATTR_MAXREG_COUNT
	.align		4
        /*004c*/ 	.byte	0x03, 0x1b
        /*004e*/ 	.short	0x00ff


	//----- nvinfo : EIATTR_MERCURY_ISA_VERSION
	.align		4
        /*0050*/ 	.byte	0x03, 0x5f
        /*0052*/ 	.short	0x0101


	//----- nvinfo : EIATTR_VRC_CTA_INIT_COUNT
	.align		4
        /*0054*/ 	.byte	0x02, 0x4a
	.zero		1
	.zero		1


	//----- nvinfo : EIATTR_EXIT_INSTR_OFFSETS
	.align		4
        /*0058*/ 	.byte	0x04, 0x1c
        /*005a*/ 	.short	(.L_17 - .L_16)


	//   ....[0]....
.L_16:
        /*005c*/ 	.word	0x00000070


	//   ....[1]....
        /*0060*/ 	.word	0x00000130


	//----- nvinfo : EIATTR_CBANK_PARAM_SIZE
	.align		4
.L_17:
        /*0064*/ 	.byte	0x03, 0x19
        /*0066*/ 	.short	0x001c


	//----- nvinfo : EIATTR_PARAM_CBANK
	.align		4
        /*0068*/ 	.byte	0x04, 0x0a
        /*006a*/ 	.short	(.L_19 - .L_18)
	.align		4
.L_18:
        /*006c*/ 	.word	index@(.nv.constant0._Z13CU_vector_addPiS_S_i)
        /*0070*/ 	.short	0x0380
        /*0072*/ 	.short	0x001c


	//----- nvinfo : EIATTR_SW_WAR
	.align		4
.L_19:
        /*0074*/ 	.byte	0x04, 0x36
        /*0076*/ 	.short	(.L_21 - .L_20)
.L_20:
        /*0078*/ 	.word	0x00000008
.L_21:


//--------------------- .nv.callgraph             --------------------------
	.section	.nv.callgraph,"",@"SHT_CUDA_CALLGRAPH"
	.align	4
	.sectionentsize	8
	.align		4
        /*0000*/ 	.word	0x00000000
	.align		4
        /*0004*/ 	.word	0xffffffff
	.align		4
        /*0008*/ 	.word	0x00000000
	.align		4
        /*000c*/ 	.word	0xfffffffe
	.align		4
        /*0010*/ 	.word	0x00000000
	.align		4
        /*0014*/ 	.word	0xfffffffd
	.align		4
        /*0018*/ 	.word	0x00000000
	.align		4
        /*001c*/ 	.word	0xfffffffc


//--------------------- .text._Z13CU_vector_addPiS_S_i --------------------------
	.section	.text._Z13CU_vector_addPiS_S_i,"ax",@progbits
	.align	128
        .global         _Z13CU_vector_addPiS_S_i
        .type           _Z13CU_vector_addPiS_S_i,@function
        .size           _Z13CU_vector_addPiS_S_i,(.L_x_1 - _Z13CU_vector_addPiS_S_i)
        .other          _Z13CU_vector_addPiS_S_i,@"STO_CUDA_ENTRY STV_DEFAULT"
_Z13CU_vector_addPiS_S_i:
.text._Z13CU_vector_addPiS_S_i:
[----:B------:R-:W-:Y:S01]  /*0000*/  LDC R1, c[0x0][0x37c] ;  /* 0x0000df00ff017b82 */ /* 0x000fe20000000800 */
[----:B------:R-:W0:Y:S07]  /*0010*/  S2R R0, SR_TID.X ;  /* 0x0000000000007919 */ /* 0x000e2e0000002100 */
[----:B------:R-:W0:Y:S01]  /*0020*/  S2UR UR4, SR_CTAID.X ;  /* 0x00000000000479c3 */ /* 0x000e220000002500 */
[----:B------:R-:W1:Y:S07]  /*0030*/  LDCU UR5, c[0x0][0x398] ;  /* 0x00007300ff0577ac */ /* 0x000e6e0008000800 */
[----:B------:R-:W0:Y:S02]  /*0040*/  LDC R9, c[0x0][0x360] ;  /* 0x0000d800ff097b82 */ /* 0x000e240000000800 */
[----:B0-----:R-:W-:-:S05]  /*0050*/  IMAD R9, R9, UR4, R0 ;  /* 0x0000000409097c24 */ /* 0x001fca000f8e0200 */
[----:B-1----:R-:W-:-:S13]  /*0060*/  ISETP.GE.AND P0, PT, R9, UR5, PT ;  /* 0x0000000509007c0c */ /* 0x002fda000bf06270 */
[----:B------:R-:W-:Y:S05]  /*0070*/  @P0 EXIT ;  /* 0x000000000000094d */ /* 0x000fea0003800000 */
[----:B------:R-:W0:Y:S01]  /*0080*/  LDC.64 R2, c[0x0][0x380] ;  /* 0x0000e000ff027b82 */ /* 0x000e220000000a00 */
[----:B------:R-:W1:Y:S07]  /*0090*/  LDCU.64 UR4, c[0x0][0x358] ;  /* 0x00006b00ff0477ac */ /* 0x000e6e0008000a00 */
[----:B------:R-:W2:Y:S08]  /*00a0*/  LDC.64 R4, c[0x0][0x388] ;  /* 0x0000e200ff047b82 */ /* 0x000eb00000000a00 */
[----:B------:R-:W3:Y:S01]  /*00b0*/  LDC.64 R6, c[0x0][0x390] ;  /* 0x0000e400ff067b82 */ /* 0x000ee20000000a00 */
[----:B0-----:R-:W-:-:S06]  /*00c0*/  IMAD.WIDE R2, R9, 0x4, R2 ;  /* 0x0000000409027825 */ /* 0x001fcc00078e0202 */
[----:B-1----:R-:W4:Y:S01]  /*00d0*/  LDG.E R2, desc[UR4][R2.64] ;  /* 0x0000000402027981 */ /* 0x002f22000c1e1900 */
[----:B--2---:R-:W-:-:S06]  /*00e0*/  IMAD.WIDE R4, R9, 0x4, R4 ;  /* 0x0000000409047825 */ /* 0x004fcc00078e0204 */
[----:B------:R-:W4:Y:S01]  /*00f0*/  LDG.E R5, desc[UR4][R4.64] ;  /* 0x0000000404057981 */ /* 0x000f22000c1e1900 */
[----:B---3--:R-:W-:Y:S01]  /*0100*/  IMAD.WIDE R6, R9, 0x4, R6 ;  /* 0x0000000409067825 */ /* 0x008fe200078e0206 */
[----:B----4-:R-:W-:-:S05]  /*0110*/  IADD3 R9, PT, PT, R2, R5, RZ ;  /* 0x0000000502097210 */ /* 0x010fca0007ffe0ff */
[----:B------:R-:W-:Y:S01]  /*0120*/  STG.E desc[UR4][R6.64], R9 ;  /* 0x0000000906007986 */ /* 0x000fe2000c101904 */
[----:B------:R-:W-:Y:S05]  /*0130*/  EXIT ;  /* 0x000000000000794d */ /* 0x000fea0003800000 */
.L_x_0:
[----:B------:R-:W-:-:S00]  /*0140*/  BRA `(.L_x_0) ;  /* 0xfffffffc00fc7947 */ /* 0x000fc0000383ffff */
[----:B------:R-:W-:-:S00]  /*0150*/  NOP ;  /* 0x0000000000007918 */ /* 0x000fc00000000000 */
        /* <DEDUP_REMOVED lines=10> */
.L_x_1:


//--------------------- .nv.shared.reserved.0     --------------------------
	.section	.nv.shared.reserved.0,"aw",@nobits
	.weak		__nv_reservedSMEM_offset_0_alias
	.size		__nv_reservedSMEM_offset_0_alias, 0, 64
	.other		__nv_reservedSMEM_offset_0_alias,@"STO_CUDA_RESERVED_SHARED STV_DEFAULT"
__nv_reservedSMEM_offset_0_alias:
	.zero		0
	.zero		64


//--------------------- .nv.constant0._Z13CU_vector_addPiS_S_i --------------------------
	.section	.nv.constant0._Z13CU_vector_addPiS_S_i,"a",@progbits
	.sectionflags	@""
	.align	4
.nv.constant0._Z13CU_vector_addPiS_S_i:
	.zero		924


//--------------------- SYMBOLS --------------------------

	.type		.nv.reservedSmem.offset0,@object
	.size		.nv.reservedSmem.offset0,0x4
